	.headerflags	@"EF_CUDA_TEXMODE_UNIFIED EF_CUDA_64BIT_ADDRESS EF_CUDA_ACCELERATORS EF_CUDA_SM90 EF_CUDA_VIRTUAL_SM(EF_CUDA_SM90)"
	.elftype	@"ET_EXEC"


//--------------------- .nv.info                  --------------------------
	.section	.nv.info,"",@"SHT_CUDA_INFO"
	.align	4


	//----- nvinfo : EIATTR_REGCOUNT
	.align		4
        /*0000*/ 	.byte	0x04, 0x2f
        /*0002*/ 	.short	(.L_3 - .L_2)
	.align		4
.L_2:
        /*0004*/ 	.word	index@(triton_poi_fused__native_batch_norm_legit_no_training_relu_42)
        /*0008*/ 	.word	0x00000022


	//----- nvinfo : EIATTR_MIN_STACK_SIZE
	.align		4
.L_3:
        /*000c*/ 	.byte	0x04, 0x12
        /*000e*/ 	.short	(.L_5 - .L_4)
	.align		4
.L_4:
        /*0010*/ 	.word	index@(triton_poi_fused__native_batch_norm_legit_no_training_relu_42)
        /*0014*/ 	.word	0x00000000


	//----- nvinfo : EIATTR_FRAME_SIZE
	.align		4
.L_5:
        /*0018*/ 	.byte	0x04, 0x11
        /*001a*/ 	.short	(.L_7 - .L_6)
	.align		4
.L_6:
        /*001c*/ 	.word	index@(triton_poi_fused__native_batch_norm_legit_no_training_relu_42)
        /*0020*/ 	.word	0x00000000


	//----- nvinfo : EIATTR_MIN_STACK_SIZE
	.align		4
.L_7:
        /*0024*/ 	.byte	0x04, 0x12
        /*0026*/ 	.short	(.L_9 - .L_8)
	.align		4
.L_8:
        /*0028*/ 	.word	index@(triton_poi_fused__native_batch_norm_legit_no_training_relu_42)
        /*002c*/ 	.word	0x00000000
.L_9:


//--------------------- .nv.info.triton_poi_fused__native_batch_norm_legit_no_training_relu_42 --------------------------
	.section	.nv.info.triton_poi_fused__native_batch_norm_legit_no_training_relu_42,"",@"SHT_CUDA_INFO"
	.sectionflags	@""
	.align	4


	//----- nvinfo : EIATTR_CUDA_API_VERSION
	.align		4
        /*0000*/ 	.byte	0x04, 0x37
        /*0002*/ 	.short	(.L_11 - .L_10)
.L_10:
        /*0004*/ 	.word	0x0000007c


	//----- nvinfo : EIATTR_KPARAM_INFO
	.align		4
.L_11:
        /*0008*/ 	.byte	0x04, 0x17
        /*000a*/ 	.short	(.L_13 - .L_12)
.L_12:
        /*000c*/ 	.word	0x00000000
        /*0010*/ 	.short	0x0007
        /*0012*/ 	.short	0x0034
        /*0014*/ 	.byte	0x00, 0xf0, 0x11, 0x00


	//----- nvinfo : EIATTR_KPARAM_INFO
	.align		4
.L_13:
        /*0018*/ 	.byte	0x04, 0x17
        /*001a*/ 	.short	(.L_15 - .L_14)
.L_14:
        /*001c*/ 	.word	0x00000000
        /*0020*/ 	.short	0x0006
        /*0022*/ 	.short	0x0030
        /*0024*/ 	.byte	0x00, 0xf0, 0x11, 0x00


	//----- nvinfo : EIATTR_KPARAM_INFO
	.align		4
.L_15:
        /*0028*/ 	.byte	0x04, 0x17
        /*002a*/ 	.short	(.L_17 - .L_16)
.L_16:
        /*002c*/ 	.word	0x00000000
        /*0030*/ 	.short	0x0005
        /*0032*/ 	.short	0x0028
        /*0034*/ 	.byte	0x00, 0xf4, 0x21, 0x00


	//----- nvinfo : EIATTR_KPARAM_INFO
	.align		4
.L_17:
        /*0038*/ 	.byte	0x04, 0x17
        /*003a*/ 	.short	(.L_19 - .L_18)
.L_18:
        /*003c*/ 	.word	0x00000000
        /*0040*/ 	.short	0x0004
        /*0042*/ 	.short	0x0020
        /*0044*/ 	.byte	0x00, 0xf4, 0x21, 0x00


	//----- nvinfo : EIATTR_KPARAM_INFO
	.align		4
.L_19:
        /*0048*/ 	.byte	0x04, 0x17
        /*004a*/ 	.short	(.L_21 - .L_20)
.L_20:
        /*004c*/ 	.word	0x00000000
        /*0050*/ 	.short	0x0003
        /*0052*/ 	.short	0x0018
        /*0054*/ 	.byte	0x00, 0xf4, 0x21, 0x00


	//----- nvinfo : EIATTR_KPARAM_INFO
	.align		4
.L_21:
        /*0058*/ 	.byte	0x04, 0x17
        /*005a*/ 	.short	(.L_23 - .L_22)
.L_22:
        /*005c*/ 	.word	0x00000000
        /*0060*/ 	.short	0x0002
        /*0062*/ 	.short	0x0010
        /*0064*/ 	.byte	0x00, 0xf4, 0x21, 0x00


	//----- nvinfo : EIATTR_KPARAM_INFO
	.align		4
.L_23:
        /*0068*/ 	.byte	0x04, 0x17
        /*006a*/ 	.short	(.L_25 - .L_24)
.L_24:
        /*006c*/ 	.word	0x00000000
        /*0070*/ 	.short	0x0001
        /*0072*/ 	.short	0x0008
        /*0074*/ 	.byte	0x00, 0xf4, 0x21, 0x00


	//----- nvinfo : EIATTR_KPARAM_INFO
	.align		4
.L_25:
        /*0078*/ 	.byte	0x04, 0x17
        /*007a*/ 	.short	(.L_27 - .L_26)
.L_26:
        /*007c*/ 	.word	0x00000000
        /*0080*/ 	.short	0x0000
        /*0082*/ 	.short	0x0000
        /*0084*/ 	.byte	0x00, 0xf4, 0x21, 0x00


	//----- nvinfo : EIATTR_SPARSE_MMA_MASK
	.align		4
.L_27:
        /*0088*/ 	.byte	0x03, 0x50
        /*008a*/ 	.short	0x0000


	//----- nvinfo : EIATTR_MAXREG_COUNT
	.align		4
        /*008c*/ 	.byte	0x03, 0x1b
        /*008e*/ 	.short	0x00ff


	//----- nvinfo : EIATTR_EXIT_INSTR_OFFSETS
	.align		4
        /*0090*/ 	.byte	0x04, 0x1c
        /*0092*/ 	.short	(.L_29 - .L_28)


	//   ....[0]....
.L_28:
        /*0094*/ 	.word	0x00001240


	//   ....[1]....
        /*0098*/ 	.word	0x00001310


	//----- nvinfo : EIATTR_REQNTID
	.align		4
.L_29:
        /*009c*/ 	.byte	0x04, 0x10
        /*009e*/ 	.short	(.L_31 - .L_30)
.L_30:
        /*00a0*/ 	.word	0x00000100
        /*00a4*/ 	.word	0x00000001
        /*00a8*/ 	.word	0x00000001


	//----- nvinfo : EIATTR_CBANK_PARAM_SIZE
	.align		4
.L_31:
        /*00ac*/ 	.byte	0x03, 0x19
        /*00ae*/ 	.short	0x0038


	//----- nvinfo : EIATTR_PARAM_CBANK
	.align		4
        /*00b0*/ 	.byte	0x04, 0x0a
        /*00b2*/ 	.short	(.L_33 - .L_32)
	.align		4
.L_32:
        /*00b4*/ 	.word	index@(.nv.constant0.triton_poi_fused__native_batch_norm_legit_no_training_relu_42)
        /*00b8*/ 	.short	0x0210
        /*00ba*/ 	.short	0x0038


	//----- nvinfo : EIATTR_SW_WAR
	.align		4
.L_33:
        /*00bc*/ 	.byte	0x04, 0x36
        /*00be*/ 	.short	(.L_35 - .L_34)
.L_34:
        /*00c0*/ 	.word	0x00000008
.L_35:


//--------------------- .nv.callgraph             --------------------------
	.section	.nv.callgraph,"",@"SHT_CUDA_CALLGRAPH"
	.align	4
	.sectionentsize	8
	.align		4
        /*0000*/ 	.word	0x00000000
	.align		4
        /*0004*/ 	.word	0xffffffff
	.align		4
        /*0008*/ 	.word	0x00000000
	.align		4
        /*000c*/ 	.word	0xfffffffe
	.align		4
        /*0010*/ 	.word	0x00000000
	.align		4
        /*0014*/ 	.word	0xfffffffd
	.align		4
        /*0018*/ 	.word	0x00000000
	.align		4
        /*001c*/ 	.word	0xfffffffc


//--------------------- .nv.constant4             --------------------------
	.section	.nv.constant4,"a",@progbits
	.align	8
	.align		8
.nv.constant4:
        /*0000*/ 	.dword	_$_str
	.align		8
        /*0008*/ 	.dword	_$_str_$_2


//--------------------- .text.triton_poi_fused__native_batch_norm_legit_no_training_relu_42 --------------------------
	.section	.text.triton_poi_fused__native_batch_norm_legit_no_training_relu_42,"ax",@progbits
	.sectionflags	@"SHF_BARRIERS=1"
	.align	128
        .global         triton_poi_fused__native_batch_norm_legit_no_training_relu_42
        .type           triton_poi_fused__native_batch_norm_legit_no_training_relu_42,@function
        .size           triton_poi_fused__native_batch_norm_legit_no_training_relu_42,(.L_x_1 - triton_poi_fused__native_batch_norm_legit_no_training_relu_42)
        .other          triton_poi_fused__native_batch_norm_legit_no_training_relu_42,@"STO_CUDA_ENTRY STV_DEFAULT"
triton_poi_fused__native_batch_norm_legit_no_training_relu_42:
.text.triton_poi_fused__native_batch_norm_legit_no_training_relu_42:
[----:B------:R-:W0:Y:S02]  /*0000*/  LDC R1, c[0x0][0x28] ;  /* 0x00000a00ff017b82 */ /* 0x000e240000000800 */
[----:B------:R-:W1:Y:S01]  /*0010*/  S2R R2, SR_CTAID.Y ;  /* 0x0000000000027919 */ /* 0x000e620000002600 */
[----:B------:R-:W2:Y:S01]  /*0020*/  LDC.64 R30, c[0x0][0x210] ;  /* 0x00008400ff1e7b82 */ /* 0x000ea20000000a00 */
[----:B------:R-:W-:Y:S02]  /*0030*/  CS2R R4, SRZ ;  /* 0x0000000000047805 */ /* 0x000fe4000001ff00 */
[----:B------:R-:W-:Y:S01]  /*0040*/  CS2R R6, SRZ ;  /* 0x0000000000067805 */ /* 0x000fe2000001ff00 */
[----:B------:R-:W3:Y:S01]  /*0050*/  S2R R8, SR_TID.X ;  /* 0x0000000000087919 */ /* 0x000ee20000002100 */
[----:B------:R-:W-:Y:S01]  /*0060*/  ULDC.64 UR6, c[0x0][0x208] ;  /* 0x0000820000067ab9 */ /* 0x000fe20000000a00 */
[----:B------:R-:W4:Y:S02]  /*0070*/  S2R R10, SR_CTAID.X ;  /* 0x00000000000a7919 */ /* 0x000f240000002500 */
[----:B------:R-:W5:Y:S01]  /*0080*/  LDC.64 R28, c[0x0][0x218] ;  /* 0x00008600ff1c7b82 */ /* 0x000f620000000a00 */
[----:B-1----:R-:W-:-:S02]  /*0090*/  IMAD.SHL.U32 R2, R2, 0x40, RZ ;  /* 0x0000004002027824 */ /* 0x002fc400078e00ff */
[----:B---3--:R-:W-:-:S05]  /*00a0*/  IMAD.SHL.U32 R21, R8, 0x4, RZ ;  /* 0x0000000408157824 */ /* 0x008fca00078e00ff */
[----:B------:R-:W-:-:S04]  /*00b0*/  LOP3.LUT R24, R2, 0x3c, R21, 0xf8, !PT ;  /* 0x0000003c02187812 */ /* 0x000fc800078ef815 */
[C---:B------:R-:W-:Y:S01]  /*00c0*/  ISETP.GE.AND P0, PT, R24.reuse, 0x500, PT ;  /* 0x000005001800780c */ /* 0x040fe20003f06270 */
[----:B------:R-:W-:-:S05]  /*00d0*/  IMAD.HI R0, R24, 0x66666667, RZ ;  /* 0x6666666718007827 */ /* 0x000fca00078e02ff */
[----:B------:R-:W-:-:S04]  /*00e0*/  SHF.R.U32.HI R3, RZ, 0x1f, R0 ;  /* 0x0000001fff037819 */ /* 0x000fc80000011600 */
[----:B------:R-:W-:Y:S01]  /*00f0*/  LEA.HI.SX32 R15, R0, R3, 0x19 ;  /* 0x00000003000f7211 */ /* 0x000fe200078fcaff */
[----:B----4-:R-:W-:Y:S01]  /*0100*/  IMAD.SHL.U32 R0, R10, 0x40, RZ ;  /* 0x000000400a007824 */ /* 0x010fe200078e00ff */
[----:B------:R-:W-:Y:S02]  /*0110*/  SHF.R.U32.HI R3, RZ, 0x4, R8 ;  /* 0x00000004ff037819 */ /* 0x000fe40000011608 */
[----:B------:R-:W-:Y:S02]  /*0120*/  CS2R R8, SRZ ;  /* 0x0000000000087805 */ /* 0x000fe4000001ff00 */
[----:B------:R-:W-:Y:S01]  /*0130*/  CS2R R10, SRZ ;  /* 0x00000000000a7805 */ /* 0x000fe2000001ff00 */
[----:B------:R-:W-:Y:S01]  /*0140*/  IMAD R24, R15, -0x140, R24 ;  /* 0xfffffec00f187824 */ /* 0x000fe200078e0218 */
[----:B------:R-:W-:-:S03]  /*0150*/  SGXT.U32 R3, R3, 0x4 ;  /* 0x000000040303781a */ /* 0x000fc60000000000 */
[----:B------:R-:W-:Y:S01]  /*0160*/  IMAD R15, R15, 0x5000, R24 ;  /* 0x000050000f0f7824 */ /* 0x000fe200078e0218 */
[----:B------:R-:W-:Y:S02]  /*0170*/  LOP3.LUT R12, R0, R3, RZ, 0xfc, !PT ;  /* 0x00000003000c7212 */ /* 0x000fe400078efcff */
[----:B------:R-:W-:Y:S02]  /*0180*/  LOP3.LUT R13, R0, 0x10, R3, 0xfe, !PT ;  /* 0x00000010000d7812 */ /* 0x000fe400078efe03 */
[C---:B------:R-:W-:Y:S01]  /*0190*/  ISETP.LT.AND P1, PT, R12.reuse, 0x40, !P0 ;  /* 0x000000400c00780c */ /* 0x040fe20004721270 */
[--C-:B------:R-:W-:Y:S01]  /*01a0*/  IMAD R19, R12, 0x140, R15.reuse ;  /* 0x000001400c137824 */ /* 0x100fe200078e020f */
[C---:B------:R-:W-:Y:S01]  /*01b0*/  ISETP.LT.AND P2, PT, R13.reuse, 0x40, !P0 ;  /* 0x000000400d00780c */ /* 0x040fe20004741270 */
[----:B------:R-:W-:Y:S01]  /*01c0*/  IMAD R23, R13, 0x140, R15 ;  /* 0x000001400d177824 */ /* 0x000fe200078e020f */
[----:B------:R-:W-:Y:S01]  /*01d0*/  LOP3.LUT R27, R0, 0x20, R3, 0xfe, !PT ;  /* 0x00000020001b7812 */ /* 0x000fe200078efe03 */
[----:B--2---:R-:W-:Y:S01]  /*01e0*/  IMAD.WIDE R18, R19, 0x4, R30 ;  /* 0x0000000413127825 */ /* 0x004fe200078e021e */
[----:B------:R-:W-:-:S02]  /*01f0*/  LOP3.LUT R14, R0, 0x30, R3, 0xfe, !PT ;  /* 0x00000030000e7812 */ /* 0x000fc400078efe03 */
[C---:B------:R-:W-:Y:S01]  /*0200*/  ISETP.LT.AND P3, PT, R27.reuse, 0x40, !P0 ;  /* 0x000000401b00780c */ /* 0x040fe20004761270 */
[----:B------:R-:W-:Y:S01]  /*0210*/  IMAD R27, R27, 0x140, R15 ;  /* 0x000001401b1b7824 */ /* 0x000fe200078e020f */
[C---:B------:R-:W-:Y:S01]  /*0220*/  ISETP.LT.AND P4, PT, R14.reuse, 0x40, !P0 ;  /* 0x000000400e00780c */ /* 0x040fe20004781270 */
[----:B------:R-:W-:Y:S01]  /*0230*/  IMAD.WIDE R22, R23, 0x4, R30 ;  /* 0x0000000417167825 */ /* 0x000fe200078e021e */
[----:B------:R-:W-:Y:S01]  /*0240*/  CS2R R12, SRZ ;  /* 0x00000000000c7805 */ /* 0x000fe2000001ff00 */
[----:B------:R1:W2:Y:S02]  /*0250*/  @P1 LDG.E.EL.128 R4, desc[UR6][R18.64] ;  /* 0x0000000612041981 */ /* 0x0002a4000c2e1d00 */
[----:B------:R-:W-:Y:S01]  /*0260*/  IMAD R17, R14, 0x140, R15 ;  /* 0x000001400e117824 */ /* 0x000fe200078e020f */
[----:B------:R-:W-:Y:S01]  /*0270*/  LOP3.LUT R0, R0, 0x3c, R21, 0xf8, !PT ;  /* 0x0000003c00007812 */ /* 0x000fe200078ef815 */
[----:B------:R-:W-:Y:S01]  /*0280*/  IMAD.WIDE R26, R27, 0x4, R30 ;  /* 0x000000041b1a7825 */ /* 0x000fe200078e021e */
[----:B------:R3:W4:Y:S01]  /*0290*/  @P2 LDG.E.EL.128 R8, desc[UR6][R22.64] ;  /* 0x0000000616082981 */ /* 0x000722000c2e1d00 */
[----:B------:R-:W-:-:S02]  /*02a0*/  CS2R R14, SRZ ;  /* 0x00000000000e7805 */ /* 0x000fc4000001ff00 */
[----:B------:R-:W-:Y:S01]  /*02b0*/  CS2R R20, SRZ ;  /* 0x0000000000147805 */ /* 0x000fe2000001ff00 */
[----:B------:R-:W-:Y:S01]  /*02c0*/  IMAD.WIDE R30, R17, 0x4, R30 ;  /* 0x00000004111e7825 */ /* 0x000fe200078e021e */
[----:B------:R-:W-:Y:S02]  /*02d0*/  CS2R R16, SRZ ;  /* 0x0000000000107805 */ /* 0x000fe4000001ff00 */
[----:B-1----:R-:W-:Y:S01]  /*02e0*/  CS2R R18, SRZ ;  /* 0x0000000000127805 */ /* 0x002fe2000001ff00 */
[----:B-----5:R-:W-:Y:S01]  /*02f0*/  IMAD.WIDE R28, R24, 0x4, R28 ;  /* 0x00000004181c7825 */ /* 0x020fe200078e021c */
[----:B------:R1:W5:Y:S01]  /*0300*/  @P3 LDG.E.EL.128 R12, desc[UR6][R26.64] ;  /* 0x000000061a0c3981 */ /* 0x000362000c2e1d00 */
[----:B---3--:R-:W-:-:S03]  /*0310*/  CS2R R22, SRZ ;  /* 0x0000000000167805 */ /* 0x008fc6000001ff00 */
[----:B------:R-:W3:Y:S04]  /*0320*/  @P4 LDG.E.EL.128 R16, desc[UR6][R30.64] ;  /* 0x000000061e104981 */ /* 0x000ee8000c2e1d00 */
[----:B------:R-:W2:Y:S01]  /*0330*/  @!P0 LDG.E.EL.128 R20, desc[UR6][R28.64] ;  /* 0x000000061c148981 */ /* 0x000ea2000c2e1d00 */
[----:B-1----:R-:W1:Y:S02]  /*0340*/  LDC.64 R26, c[0x0][0x220] ;  /* 0x00008800ff1a7b82 */ /* 0x002e640000000a00 */
[----:B-1----:R-:W-:-:S04]  /*0350*/  IMAD.WIDE R26, R24, 0x4, R26 ;  /* 0x00000004181a7825 */ /* 0x002fc800078e021a */
[C---:B--2---:R-:W-:Y:S01]  /*0360*/  FADD R4, -R20.reuse, R4 ;  /* 0x0000000414047221 */ /* 0x044fe20000000100 */
[C---:B----4-:R-:W-:Y:S01]  /*0370*/  FADD R25, -R20.reuse, R8 ;  /* 0x0000000814197221 */ /* 0x050fe20000000100 */
[C---:B-----5:R-:W-:Y:S01]  /*0380*/  FADD R12, -R20.reuse, R12 ;  /* 0x0000000c140c7221 */ /* 0x060fe20000000100 */
[----:B---3--:R-:W-:Y:S01]  /*0390*/  FADD R16, -R20, R16 ;  /* 0x0000001014107221 */ /* 0x008fe20000000100 */
[C---:B------:R-:W-:Y:S01]  /*03a0*/  FADD R5, -R21.reuse, R5 ;  /* 0x0000000515057221 */ /* 0x040fe20000000100 */
[C---:B------:R-:W-:Y:S01]  /*03b0*/  FADD R20, -R21.reuse, R9 ;  /* 0x0000000915147221 */ /* 0x040fe20000000100 */
[C---:B------:R-:W-:Y:S01]  /*03c0*/  FADD R13, -R21.reuse, R13 ;  /* 0x0000000d150d7221 */ /* 0x040fe20000000100 */
[----:B------:R-:W-:Y:S01]  /*03d0*/  FADD R17, -R21, R17 ;  /* 0x0000001115117221 */ /* 0x000fe20000000100 */
[C---:B------:R-:W-:Y:S01]  /*03e0*/  FADD R6, -R22.reuse, R6 ;  /* 0x0000000616067221 */ /* 0x040fe20000000100 */
[C---:B------:R-:W-:Y:S01]  /*03f0*/  FADD R21, -R22.reuse, R10 ;  /* 0x0000000a16157221 */ /* 0x040fe20000000100 */
[C---:B------:R-:W-:Y:S01]  /*0400*/  FADD R14, -R22.reuse, R14 ;  /* 0x0000000e160e7221 */ /* 0x040fe20000000100 */
[----:B------:R-:W-:Y:S01]  /*0410*/  FADD R18, -R22, R18 ;  /* 0x0000001216127221 */ /* 0x000fe20000000100 */
[----:B------:R-:W-:Y:S01]  /*0420*/  FADD R22, -R23, R11 ;  /* 0x0000000b17167221 */ /* 0x000fe20000000100 */
[----:B------:R-:W-:-:S02]  /*0430*/  CS2R R8, SRZ ;  /* 0x0000000000087805 */ /* 0x000fc4000001ff00 */
[----:B------:R-:W-:-:S06]  /*0440*/  CS2R R10, SRZ ;  /* 0x00000000000a7805 */ /* 0x000fcc000001ff00 */
[----:B------:R-:W2:Y:S01]  /*0450*/  @!P0 LDG.E.EL.128 R8, desc[UR6][R26.64] ;  /* 0x000000061a088981 */ /* 0x000ea2000c2e1d00 */
[C---:B------:R-:W-:Y:S01]  /*0460*/  FADD R7, -R23.reuse, R7 ;  /* 0x0000000717077221 */ /* 0x040fe20000000100 */
[C---:B------:R-:W-:Y:S01]  /*0470*/  FADD R15, -R23.reuse, R15 ;  /* 0x0000000f170f7221 */ /* 0x040fe20000000100 */
[----:B------:R-:W-:Y:S01]  /*0480*/  FADD R19, -R23, R19 ;  /* 0x0000001317137221 */ /* 0x000fe20000000100 */
[----:B--2---:R-:W-:-:S04]  /*0490*/  FADD R30, R8, 0.0010000000474974513054 ;  /* 0x3a83126f081e7421 */ /* 0x004fc80000000000 */
[----:B------:R1:W2:Y:S01]  /*04a0*/  MUFU.SQRT R8, R30 ;  /* 0x0000001e00087308 */ /* 0x0002a20000002000 */
[----:B------:R-:W-:Y:S01]  /*04b0*/  FADD R23, R10, 0.0010000000474974513054 ;  /* 0x3a83126f0a177421 */ /* 0x000fe20000000000 */
[----:B------:R-:W-:Y:S01]  /*04c0*/  FADD R9, R9, 0.0010000000474974513054 ;  /* 0x3a83126f09097421 */ /* 0x000fe20000000000 */
[----:B------:R-:W-:-:S05]  /*04d0*/  FADD R11, R11, 0.0010000000474974513054 ;  /* 0x3a83126f0b0b7421 */ /* 0x000fca0000000000 */
[----:B------:R-:W3:Y:S01]  /*04e0*/  MUFU.SQRT R28, R9 ;  /* 0x00000009001c7308 */ /* 0x000ee20000002000 */
[----:B-1----:R-:W1:Y:S01]  /*04f0*/  LDC.64 R30, c[0x0][0x230] ;  /* 0x00008c00ff1e7b82 */ /* 0x002e620000000a00 */
[----:B--2---:R-:W-:-:S06]  /*0500*/  FSETP.GT.AND P6, PT, R8, 8.50705917302346158658e+37, PT ;  /* 0x7e8000000800780b */ /* 0x004fcc0003fc4000 */
[----:B------:R-:W2:Y:S01]  /*0510*/  MUFU.SQRT R29, R11 ;  /* 0x0000000b001d7308 */ /* 0x000ea20000002000 */
[----:B------:R-:W-:-:S07]  /*0520*/  FSETP.GEU.AND P1, PT, R8, 1.175494350822287508e-38, PT ;  /* 0x008000000800780b */ /* 0x000fce0003f2e000 */
[----:B------:R-:W4:Y:S01]  /*0530*/  MUFU.SQRT R23, R23 ;  /* 0x0000001700177308 */ /* 0x000f220000002000 */
[----:B------:R-:W-:Y:S01]  /*0540*/  IMAD.MOV.U32 R10, RZ, RZ, 0x3e800000 ;  /* 0x3e800000ff0a7424 */ /* 0x000fe200078e00ff */
[----:B---3--:R-:W-:Y:S01]  /*0550*/  FSETP.GT.AND P2, PT, R28, 8.50705917302346158658e+37, PT ;  /* 0x7e8000001c00780b */ /* 0x008fe20003f44000 */
[----:B------:R-:W-:-:S03]  /*0560*/  @P6 FMUL R8, R8, 0.25 ;  /* 0x3e80000008086820 */ /* 0x000fc60000400000 */
[----:B------:R-:W-:Y:S02]  /*0570*/  FSEL R26, R10, 1, P6 ;  /* 0x3f8000000a1a7808 */ /* 0x000fe40003000000 */
[C---:B--2---:R-:W-:Y:S01]  /*0580*/  FSETP.GT.AND P6, PT, R29.reuse, 8.50705917302346158658e+37, PT ;  /* 0x7e8000001d00780b */ /* 0x044fe20003fc4000 */
[----:B------:R-:W-:Y:S01]  /*0590*/  @!P1 FMUL R8, R8, 16777216 ;  /* 0x4b80000008089820 */ /* 0x000fe20000400000 */
[----:B------:R-:W-:Y:S01]  /*05a0*/  FSETP.GEU.AND P3, PT, R28, 1.175494350822287508e-38, PT ;  /* 0x008000001c00780b */ /* 0x000fe20003f6e000 */
[----:B------:R-:W-:Y:S01]  /*05b0*/  @!P1 FMUL R26, R26, 16777216 ;  /* 0x4b8000001a1a9820 */ /* 0x000fe20000400000 */
[----:B------:R-:W-:Y:S02]  /*05c0*/  FSETP.GEU.AND P1, PT, R29, 1.175494350822287508e-38, PT ;  /* 0x008000001d00780b */ /* 0x000fe40003f2e000 */
[C---:B----4-:R-:W-:Y:S02]  /*05d0*/  FSETP.GT.AND P4, PT, R23.reuse, 8.50705917302346158658e+37, PT ;  /* 0x7e8000001700780b */ /* 0x050fe40003f84000 */
[----:B------:R-:W-:Y:S01]  /*05e0*/  FSETP.GEU.AND P5, PT, R23, 1.175494350822287508e-38, PT ;  /* 0x008000001700780b */ /* 0x000fe20003fae000 */
[----:B------:R-:W2:Y:S01]  /*05f0*/  MUFU.RCP R9, R8 ;  /* 0x0000000800097308 */ /* 0x000ea20000001000 */
[----:B------:R-:W-:-:S03]  /*0600*/  @P2 FMUL R28, R28, 0.25 ;  /* 0x3e8000001c1c2820 */ /* 0x000fc60000400000 */
[----:B------:R-:W-:Y:S02]  /*0610*/  @P6 FMUL R29, R29, 0.25 ;  /* 0x3e8000001d1d6820 */ /* 0x000fe40000400000 */
[----:B------:R-:W-:Y:S02]  /*0620*/  @!P3 FMUL R28, R28, 16777216 ;  /* 0x4b8000001c1cb820 */ /* 0x000fe40000400000 */
[----:B------:R-:W-:Y:S02]  /*0630*/  @!P1 FMUL R29, R29, 16777216 ;  /* 0x4b8000001d1d9820 */ /* 0x000fe40000400000 */
[----:B------:R-:W-:-:S04]  /*0640*/  @P4 FMUL R23, R23, 0.25 ;  /* 0x3e80000017174820 */ /* 0x000fc80000400000 */
[----:B------:R-:W-:Y:S01]  /*0650*/  @!P5 FMUL R23, R23, 16777216 ;  /* 0x4b8000001717d820 */ /* 0x000fe20000400000 */
[----:B------:R-:W3:Y:S01]  /*0660*/  MUFU.RCP R28, R28 ;  /* 0x0000001c001c7308 */ /* 0x000ee20000001000 */
[----:B--2---:R-:W-:Y:S01]  /*0670*/  FMUL R9, R9, R26 ;  /* 0x0000001a09097220 */ /* 0x004fe20000400000 */
[----:B------:R-:W-:-:S06]  /*0680*/  FSEL R11, R10, 1, P2 ;  /* 0x3f8000000a0b7808 */ /* 0x000fcc0001000000 */
[----:B------:R-:W2:Y:S01]  /*0690*/  MUFU.RCP R27, R23 ;  /* 0x00000017001b7308 */ /* 0x000ea20000001000 */
[C---:B------:R-:W-:Y:S02]  /*06a0*/  FSEL R26, R10.reuse, 1, P4 ;  /* 0x3f8000000a1a7808 */ /* 0x040fe40002000000 */
[----:B------:R-:W-:-:S05]  /*06b0*/  FSEL R10, R10, 1, P6 ;  /* 0x3f8000000a0a7808 */ /* 0x000fca0003000000 */
[----:B------:R-:W4:Y:S01]  /*06c0*/  MUFU.RCP R29, R29 ;  /* 0x0000001d001d7308 */ /* 0x000f220000001000 */
[----:B------:R-:W-:Y:S01]  /*06d0*/  @!P3 FMUL R11, R11, 16777216 ;  /* 0x4b8000000b0bb820 */ /* 0x000fe20000400000 */
[----:B------:R-:W-:Y:S01]  /*06e0*/  @!P5 FMUL R26, R26, 16777216 ;  /* 0x4b8000001a1ad820 */ /* 0x000fe20000400000 */
[----:B------:R-:W-:Y:S02]  /*06f0*/  @!P1 FMUL R10, R10, 16777216 ;  /* 0x4b8000000a0a9820 */ /* 0x000fe40000400000 */
[----:B---3--:R-:W-:Y:S01]  /*0700*/  FMUL R8, R28, R11 ;  /* 0x0000000b1c087220 */ /* 0x008fe20000400000 */
[----:B--2---:R-:W-:Y:S01]  /*0710*/  FMUL R27, R27, R26 ;  /* 0x0000001a1b1b7220 */ /* 0x004fe20000400000 */
[----:B----4-:R-:W-:Y:S02]  /*0720*/  FMUL R26, R29, R10 ;  /* 0x0000000a1d1a7220 */ /* 0x010fe40000400000 */
[----:B------:R-:W2:Y:S01]  /*0730*/  LDC.64 R10, c[0x0][0x228] ;  /* 0x00008a00ff0a7b82 */ /* 0x000ea20000000a00 */
[C---:B------:R-:W-:Y:S01]  /*0740*/  FMUL R18, R27.reuse, R18 ;  /* 0x000000121b127220 */ /* 0x040fe20000400000 */
[C---:B------:R-:W-:Y:S01]  /*0750*/  FMUL R19, R26.reuse, R19 ;  /* 0x000000131a137220 */ /* 0x040fe20000400000 */
[C---:B------:R-:W-:Y:S01]  /*0760*/  FMUL R23, R26.reuse, R15 ;  /* 0x0000000f1a177220 */ /* 0x040fe20000400000 */
[C---:B------:R-:W-:Y:S01]  /*0770*/  FMUL R22, R26.reuse, R22 ;  /* 0x000000161a167220 */ /* 0x040fe20000400000 */
[----:B------:R-:W-:Y:S01]  /*0780*/  FMUL R7, R26, R7 ;  /* 0x000000071a077220 */ /* 0x000fe20000400000 */
[C---:B------:R-:W-:Y:S01]  /*0790*/  FMUL R26, R27.reuse, R14 ;  /* 0x0000000e1b1a7220 */ /* 0x040fe20000400000 */
[C---:B------:R-:W-:Y:S01]  /*07a0*/  FMUL R21, R27.reuse, R21 ;  /* 0x000000151b157220 */ /* 0x040fe20000400000 */
[----:B------:R-:W-:Y:S01]  /*07b0*/  FMUL R6, R27, R6 ;  /* 0x000000061b067220 */ /* 0x000fe20000400000 */
        /* <DEDUP_REMOVED lines=8> */
[----:B------:R-:W-:Y:S01]  /*0840*/  CS2R R8, SRZ ;  /* 0x0000000000087805 */ /* 0x000fe2000001ff00 */
[----:B--2---:R-:W-:Y:S01]  /*0850*/  IMAD.WIDE R12, R24, 0x4, R10 ;  /* 0x00000004180c7825 */ /* 0x004fe200078e020a */
[----:B------:R-:W-:-:S02]  /*0860*/  CS2R R10, SRZ ;  /* 0x00000000000a7805 */ /* 0x000fc4000001ff00 */
[----:B------:R-:W-:Y:S01]  /*0870*/  CS2R R14, SRZ ;  /* 0x00000000000e7805 */ /* 0x000fe2000001ff00 */
[----:B-1----:R-:W-:-:S03]  /*0880*/  IMAD.WIDE R30, R24, 0x4, R30 ;  /* 0x00000004181e7825 */ /* 0x002fc600078e021e */
[----:B------:R1:W2:Y:S02]  /*0890*/  @!P0 LDG.E.EL.128 R8, desc[UR6][R12.64] ;  /* 0x000000060c088981 */ /* 0x0002a4000c2e1d00 */
[----:B-1----:R-:W-:-:S06]  /*08a0*/  CS2R R12, SRZ ;  /* 0x00000000000c7805 */ /* 0x002fcc000001ff00 */
[----:B------:R-:W2:Y:S01]  /*08b0*/  @!P0 LDG.E.EL.128 R12, desc[UR6][R30.64] ;  /* 0x000000061e0c8981 */ /* 0x000ea2000c2e1d00 */
[----:B------:R-:W1:Y:S01]  /*08c0*/  S2UR UR5, SR_CgaCtaId ;  /* 0x00000000000579c3 */ /* 0x000e620000008800 */
[----:B------:R-:W-:Y:S02]  /*08d0*/  UMOV UR4, 0x400 ;  /* 0x0000040000047882 */ /* 0x000fe40000000000 */
[----:B-1----:R-:W-:Y:S01]  /*08e0*/  UPRMT UR4, UR5, 0x654, UR4 ;  /* 0x0000065405047896 */ /* 0x002fe20008000004 */
[-CC-:B--2---:R-:W-:Y:S01]  /*08f0*/  FFMA R4, R4, R8.reuse, R12.reuse ;  /* 0x0000000804047223 */ /* 0x184fe2000000000c */
[-CC-:B------:R-:W-:Y:S01]  /*0900*/  FFMA R25, R25, R8.reuse, R12.reuse ;  /* 0x0000000819197223 */ /* 0x180fe2000000000c */
[-CC-:B------:R-:W-:Y:S01]  /*0910*/  FFMA R28, R28, R8.reuse, R12.reuse ;  /* 0x000000081c1c7223 */ /* 0x180fe2000000000c */
[----:B------:R-:W-:Y:S02]  /*0920*/  FFMA R16, R16, R8, R12 ;  /* 0x0000000810107223 */ /* 0x000fe4000000000c */
[----:B------:R-:W1:Y:S01]  /*0930*/  S2R R8, SR_TID.X ;  /* 0x0000000000087919 */ /* 0x000e620000002100 */
[-CC-:B------:R-:W-:Y:S01]  /*0940*/  FFMA R5, R5, R9.reuse, R13.reuse ;  /* 0x0000000905057223 */ /* 0x180fe2000000000d */
[-CC-:B------:R-:W-:Y:S01]  /*0950*/  FFMA R20, R20, R9.reuse, R13.reuse ;  /* 0x0000000914147223 */ /* 0x180fe2000000000d */
[-CC-:B------:R-:W-:Y:S01]  /*0960*/  FFMA R27, R27, R9.reuse, R13.reuse ;  /* 0x000000091b1b7223 */ /* 0x180fe2000000000d */
[----:B------:R-:W-:Y:S01]  /*0970*/  FFMA R17, R17, R9, R13 ;  /* 0x0000000911117223 */ /* 0x000fe2000000000d */
        /* <DEDUP_REMOVED lines=8> */
[----:B------:R-:W-:-:S02]  /*0a00*/  FSETP.GEU.AND P2, PT, R4, RZ, PT ;  /* 0x000000ff0400720b */ /* 0x000fc40003f4e000 */
[----:B------:R-:W-:Y:S01]  /*0a10*/  FSETP.GEU.AND P0, PT, R5, RZ, PT ;  /* 0x000000ff0500720b */ /* 0x000fe20003f0e000 */
[----:B-1----:R-:W-:Y:S01]  /*0a20*/  IMAD.SHL.U32 R9, R8, 0x100, RZ ;  /* 0x0000010008097824 */ /* 0x002fe200078e00ff */
[----:B------:R-:W-:-:S04]  /*0a30*/  SHF.R.U32.HI R10, RZ, 0x4, R8 ;  /* 0x00000004ff0a7819 */ /* 0x000fc80000011608 */
[----:B------:R-:W-:Y:S02]  /*0a40*/  LOP3.LUT R9, R9, 0xf00, RZ, 0xc0, !PT ;  /* 0x00000f0009097812 */ /* 0x000fe400078ec0ff */
[----:B------:R-:W-:Y:S02]  /*0a50*/  SGXT.U32 R10, R10, 0x4 ;  /* 0x000000040a0a781a */ /* 0x000fe40000000000 */
[C---:B------:R-:W-:Y:S02]  /*0a60*/  LOP3.LUT R12, R9.reuse, 0x80, RZ, 0xfc, !PT ;  /* 0x00000080090c7812 */ /* 0x040fe400078efcff */
[C---:B------:R-:W-:Y:S02]  /*0a70*/  LOP3.LUT R10, R9.reuse, R10, RZ, 0xfc, !PT ;  /* 0x0000000a090a7212 */ /* 0x040fe400078efcff */
[C---:B------:R-:W-:Y:S02]  /*0a80*/  LOP3.LUT R11, R9.reuse, 0x40, RZ, 0xfc, !PT ;  /* 0x00000040090b7812 */ /* 0x040fe400078efcff */
[----:B------:R-:W-:-:S02]  /*0a90*/  LOP3.LUT R14, R9, 0xc0, RZ, 0xfc, !PT ;  /* 0x000000c0090e7812 */ /* 0x000fc400078efcff */
[----:B------:R-:W-:Y:S02]  /*0aa0*/  LEA.HI R9, R9, UR4, RZ, 0x1c ;  /* 0x0000000409097c11 */ /* 0x000fe4000f8fe0ff */
[----:B------:R-:W-:Y:S02]  /*0ab0*/  LEA.HI R13, R12, UR4, RZ, 0x1c ;  /* 0x000000040c0d7c11 */ /* 0x000fe4000f8fe0ff */
[----:B------:R-:W-:-:S03]  /*0ac0*/  LEA R12, R10, R9, 0x2 ;  /* 0x000000090a0c7211 */ /* 0x000fc600078e10ff */
[----:B------:R-:W-:Y:S01]  /*0ad0*/  IMAD R9, R10, 0x4, R13 ;  /* 0x000000040a097824 */ /* 0x000fe200078e020d */
[----:B------:R-:W-:Y:S02]  /*0ae0*/  FSEL R13, R4, RZ, P2 ;  /* 0x000000ff040d7208 */ /* 0x000fe40001000000 */
[C---:B------:R-:W-:Y:S02]  /*0af0*/  FSETP.GEU.AND P1, PT, R6.reuse, RZ, PT ;  /* 0x000000ff0600720b */ /* 0x040fe40003f2e000 */
[----:B------:R-:W-:Y:S02]  /*0b00*/  FSEL R4, R5, RZ, P0 ;  /* 0x000000ff05047208 */ /* 0x000fe40000000000 */
[----:B------:R-:W-:Y:S02]  /*0b10*/  FSETP.GEU.AND P0, PT, R7, RZ, PT ;  /* 0x000000ff0700720b */ /* 0x000fe40003f0e000 */
[----:B------:R-:W-:Y:S02]  /*0b20*/  FSEL R6, R6, RZ, P1 ;  /* 0x000000ff06067208 */ /* 0x000fe40000800000 */
[----:B------:R-:W-:-:S02]  /*0b30*/  FSETP.GEU.AND P1, PT, R25, RZ, PT ;  /* 0x000000ff1900720b */ /* 0x000fc40003f2e000 */
[----:B------:R-:W-:Y:S02]  /*0b40*/  FSEL R7, R7, RZ, P0 ;  /* 0x000000ff07077208 */ /* 0x000fe40000000000 */
[----:B------:R-:W-:Y:S02]  /*0b50*/  FSETP.GEU.AND P0, PT, R21, RZ, PT ;  /* 0x000000ff1500720b */ /* 0x000fe40003f0e000 */
[----:B------:R-:W-:Y:S02]  /*0b60*/  LEA.HI R11, R11, UR4, RZ, 0x1c ;  /* 0x000000040b0b7c11 */ /* 0x000fe4000f8fe0ff */
[----:B------:R-:W-:Y:S02]  /*0b70*/  LEA.HI R15, R14, UR4, RZ, 0x1c ;  /* 0x000000040e0f7c11 */ /* 0x000fe4000f8fe0ff */
[----:B------:R-:W-:Y:S02]  /*0b80*/  FSEL R25, R25, RZ, P1 ;  /* 0x000000ff19197208 */ /* 0x000fe40000800000 */
[----:B------:R-:W-:-:S02]  /*0b90*/  FSETP.GEU.AND P1, PT, R22, RZ, PT ;  /* 0x000000ff1600720b */ /* 0x000fc40003f2e000 */
[----:B------:R-:W-:Y:S02]  /*0ba0*/  FSEL R14, R21, RZ, P0 ;  /* 0x000000ff150e7208 */ /* 0x000fe40000000000 */
[----:B------:R-:W-:Y:S01]  /*0bb0*/  FSETP.GEU.AND P0, PT, R28, RZ, PT ;  /* 0x000000ff1c00720b */ /* 0x000fe20003f0e000 */
[----:B------:R-:W-:Y:S01]  /*0bc0*/  IMAD R11, R10, 0x4, R11 ;  /* 0x000000040a0b7824 */ /* 0x000fe200078e020b */
[----:B------:R1:W-:Y:S01]  /*0bd0*/  STS [R12], R13 ;  /* 0x0000000d0c007388 */ /* 0x0003e20000000800 */
[----:B------:R-:W-:Y:S02]  /*0be0*/  FSEL R5, R22, RZ, P1 ;  /* 0x000000ff16057208 */ /* 0x000fe40000800000 */
[----:B------:R-:W-:Y:S02]  /*0bf0*/  FSETP.GEU.AND P1, PT, R27, RZ, PT ;  /* 0x000000ff1b00720b */ /* 0x000fe40003f2e000 */
[----:B------:R-:W-:Y:S01]  /*0c00*/  FSETP.GEU.AND P2, PT, R20, RZ, PT ;  /* 0x000000ff1400720b */ /* 0x000fe20003f4e000 */
[----:B------:R-:W-:Y:S01]  /*0c10*/  IMAD R10, R10, 0x4, R15 ;  /* 0x000000040a0a7824 */ /* 0x000fe200078e020f */
[----:B------:R2:W-:Y:S01]  /*0c20*/  STS [R11+0x100], R4 ;  /* 0x000100040b007388 */ /* 0x0005e20000000800 */
[----:B-1----:R-:W-:-:S02]  /*0c30*/  FSEL R13, R28, RZ, P0 ;  /* 0x000000ff1c0d7208 */ /* 0x002fc40000000000 */
[C---:B------:R-:W-:Y:S02]  /*0c40*/  FSETP.GEU.AND P0, PT, R23.reuse, RZ, PT ;  /* 0x000000ff1700720b */ /* 0x040fe40003f0e000 */
[----:B------:R-:W-:Y:S02]  /*0c50*/  FSEL R20, R20, RZ, P2 ;  /* 0x000000ff14147208 */ /* 0x000fe40001000000 */
[----:B------:R-:W-:Y:S02]  /*0c60*/  FSEL R23, R23, RZ, P0 ;  /* 0x000000ff17177208 */ /* 0x000fe40000000000 */
[----:B--2---:R-:W-:Y:S02]  /*0c70*/  FSEL R4, R27, RZ, P1 ;  /* 0x000000ff1b047208 */ /* 0x004fe40000800000 */
[----:B------:R-:W-:Y:S01]  /*0c80*/  FSETP.GEU.AND P1, PT, R16, RZ, PT ;  /* 0x000000ff1000720b */ /* 0x000fe20003f2e000 */
[----:B------:R1:W-:Y:S01]  /*0c90*/  STS [R9+0x200], R6 ;  /* 0x0002000609007388 */ /* 0x0003e20000000800 */
[----:B------:R-:W-:-:S02]  /*0ca0*/  FSETP.GEU.AND P2, PT, R26, RZ, PT ;  /* 0x000000ff1a00720b */ /* 0x000fc40003f4e000 */
[----:B------:R-:W-:Y:S01]  /*0cb0*/  FSETP.GEU.AND P0, PT, R17, RZ, PT ;  /* 0x000000ff1100720b */ /* 0x000fe20003f0e000 */
[----:B------:R2:W-:Y:S01]  /*0cc0*/  STS [R10+0x300], R7 ;  /* 0x000300070a007388 */ /* 0x0005e20000000800 */
[----:B------:R-:W-:-:S03]  /*0cd0*/  FSEL R26, R26, RZ, P2 ;  /* 0x000000ff1a1a7208 */ /* 0x000fc60001000000 */
[----:B------:R-:W-:Y:S01]  /*0ce0*/  STS [R12+0x40], R25 ;  /* 0x000040190c007388 */ /* 0x000fe20000000800 */
[----:B-1----:R-:W-:-:S03]  /*0cf0*/  FSEL R6, R17, RZ, P0 ;  /* 0x000000ff11067208 */ /* 0x002fc60000000000 */
[----:B------:R-:W-:Y:S01]  /*0d00*/  STS [R11+0x140], R20 ;  /* 0x000140140b007388 */ /* 0x000fe20000000800 */
[----:B--2---:R-:W-:Y:S02]  /*0d10*/  FSEL R7, R16, RZ, P1 ;  /* 0x000000ff10077208 */ /* 0x004fe40000800000 */
[----:B------:R-:W-:Y:S01]  /*0d20*/  FSETP.GEU.AND P1, PT, R18, RZ, PT ;  /* 0x000000ff1200720b */ /* 0x000fe20003f2e000 */
[----:B------:R-:W-:Y:S01]  /*0d30*/  STS [R9+0x240], R14 ;  /* 0x0002400e09007388 */ /* 0x000fe20000000800 */
[----:B------:R-:W-:-:S03]  /*0d40*/  FSETP.GEU.AND P0, PT, R19, RZ, PT ;  /* 0x000000ff1300720b */ /* 0x000fc60003f0e000 */
[----:B------:R1:W-:Y:S01]  /*0d50*/  STS [R10+0x340], R5 ;  /* 0x000340050a007388 */ /* 0x0003e20000000800 */
[----:B------:R-:W-:Y:S01]  /*0d60*/  FSEL R18, R18, RZ, P1 ;  /* 0x000000ff12127208 */ /* 0x000fe20000800000 */
[----:B------:R-:W-:Y:S02]  /*0d70*/  IMAD.SHL.U32 R16, R8, 0x4, RZ ;  /* 0x0000000408107824 */ /* 0x000fe400078e00ff */
[----:B------:R-:W-:Y:S04]  /*0d80*/  STS [R12+0x80], R13 ;  /* 0x0000800d0c007388 */ /* 0x000fe80000000800 */
[----:B------:R2:W-:Y:S01]  /*0d90*/  STS [R11+0x180], R4 ;  /* 0x000180040b007388 */ /* 0x0005e20000000800 */
[----:B-1----:R-:W-:-:S03]  /*0da0*/  FSEL R5, R19, RZ, P0 ;  /* 0x000000ff13057208 */ /* 0x002fc60000000000 */
[----:B------:R-:W-:Y:S04]  /*0db0*/  STS [R9+0x280], R26 ;  /* 0x0002801a09007388 */ /* 0x000fe80000000800 */
[----:B------:R-:W-:Y:S01]  /*0dc0*/  STS [R10+0x380], R23 ;  /* 0x000380170a007388 */ /* 0x000fe20000000800 */
[----:B------:R-:W-:-:S03]  /*0dd0*/  LOP3.LUT R16, R16, 0x3fc, RZ, 0xc0, !PT ;  /* 0x000003fc10107812 */ /* 0x000fc600078ec0ff */
[----:B------:R1:W-:Y:S04]  /*0de0*/  STS [R12+0xc0], R7 ;  /* 0x0000c0070c007388 */ /* 0x0003e80000000800 */
[----:B------:R-:W-:Y:S04]  /*0df0*/  STS [R11+0x1c0], R6 ;  /* 0x0001c0060b007388 */ /* 0x000fe80000000800 */
[----:B------:R3:W-:Y:S04]  /*0e00*/  STS [R9+0x2c0], R18 ;  /* 0x0002c01209007388 */ /* 0x0007e80000000800 */
[----:B------:R-:W-:Y:S01]  /*0e10*/  STS [R10+0x3c0], R5 ;  /* 0x0003c0050a007388 */ /* 0x000fe20000000800 */
[----:B--2---:R-:W-:-:S02]  /*0e20*/  LOP3.LUT R4, R16, 0x400, RZ, 0xfc, !PT ;  /* 0x0000040010047812 */ /* 0x004fc400078efcff */
[----:B------:R-:W-:Y:S02]  /*0e30*/  LOP3.LUT R13, R16, 0x800, RZ, 0xfc, !PT ;  /* 0x00000800100d7812 */ /* 0x000fe400078efcff */
[----:B------:R-:W-:Y:S02]  /*0e40*/  SHF.R.U32.HI R8, RZ, 0x2, R8 ;  /* 0x00000002ff087819 */ /* 0x000fe40000011608 */
[----:B------:R-:W-:Y:S02]  /*0e50*/  SHF.R.U32.HI R4, RZ, 0x4, R4 ;  /* 0x00000004ff047819 */ /* 0x000fe40000011604 */
[----:B------:R-:W-:Y:S02]  /*0e60*/  SHF.R.U32.HI R13, RZ, 0x4, R13 ;  /* 0x00000004ff0d7819 */ /* 0x000fe4000001160d */
[----:B------:R-:W-:Y:S02]  /*0e70*/  LOP3.LUT R8, R8, 0x3c, RZ, 0xc0, !PT ;  /* 0x0000003c08087812 */ /* 0x000fe400078ec0ff */
[----:B------:R-:W-:-:S02]  /*0e80*/  LOP3.LUT R4, R4, 0x7c, RZ, 0xc0, !PT ;  /* 0x0000007c04047812 */ /* 0x000fc400078ec0ff */
[----:B------:R-:W-:Y:S02]  /*0e90*/  LOP3.LUT R13, R13, 0xbc, RZ, 0xc0, !PT ;  /* 0x000000bc0d0d7812 */ /* 0x000fe400078ec0ff */
[----:B-1----:R-:W-:Y:S01]  /*0ea0*/  IADD3 R7, R8, UR4, RZ ;  /* 0x0000000408077c10 */ /* 0x002fe2000fffe0ff */
[----:B---3--:R-:W-:Y:S02]  /*0eb0*/  VIADD R9, R4, UR4 ;  /* 0x0000000404097c36 */ /* 0x008fe40008000000 */
[----:B------:R-:W-:Y:S02]  /*0ec0*/  VIADD R13, R13, UR4 ;  /* 0x000000040d0d7c36 */ /* 0x000fe40008000000 */
[C---:B------:R-:W-:Y:S01]  /*0ed0*/  IMAD R17, R16.reuse, 0x4, R7 ;  /* 0x0000000410117824 */ /* 0x040fe200078e0207 */
[----:B------:R-:W-:Y:S01]  /*0ee0*/  BAR.SYNC.DEFER_BLOCKING 0x0 ;  /* 0x0000000000007b1d */ /* 0x000fe20000010000 */
[C---:B------:R-:W-:Y:S01]  /*0ef0*/  IMAD R25, R16.reuse, 0x4, R9 ;  /* 0x0000000410197824 */ /* 0x040fe200078e0209 */
[----:B------:R-:W-:-:S02]  /*0f00*/  LEA R27, R16, R13, 0x2 ;  /* 0x0000000d101b7211 */ /* 0x000fc400078e10ff */
[----:B------:R-:W-:Y:S02]  /*0f10*/  LOP3.LUT R19, R2, 0x20, R3, 0xfe, !PT ;  /* 0x0000002002137812 */ /* 0x000fe400078efe03 */
[----:B------:R-:W-:Y:S02]  /*0f20*/  LOP3.LUT R18, R2, R3, RZ, 0xfc, !PT ;  /* 0x0000000302127212 */ /* 0x000fe400078efcff */
[----:B------:R-:W-:Y:S01]  /*0f30*/  LOP3.LUT R20, R2, 0x10, R3, 0xfe, !PT ;  /* 0x0000001002147812 */ /* 0x000fe200078efe03 */
[----:B------:R-:W-:-:S04]  /*0f40*/  IMAD.HI R22, R19, 0x66666667, RZ ;  /* 0x6666666713167827 */ /* 0x000fc800078e02ff */
[----:B------:R-:W-:Y:S01]  /*0f50*/  IMAD.HI R21, R18, 0x66666667, RZ ;  /* 0x6666666712157827 */ /* 0x000fe200078e02ff */
[----:B------:R-:W-:Y:S01]  /*0f60*/  SHF.R.U32.HI R23, RZ, 0x1f, R22 ;  /* 0x0000001fff177819 */ /* 0x000fe20000011616 */
[----:B------:R-:W-:Y:S04]  /*0f70*/  LDS R4, [R17] ;  /* 0x0000000011047984 */ /* 0x000fe80000000800 */
[----:B------:R-:W-:Y:S04]  /*0f80*/  LDS R5, [R17+0x4] ;  /* 0x0000040011057984 */ /* 0x000fe80000000800 */
[----:B------:R-:W-:Y:S04]  /*0f90*/  LDS R6, [R17+0x8] ;  /* 0x0000080011067984 */ /* 0x000fe80000000800 */
[----:B------:R1:W2:Y:S04]  /*0fa0*/  LDS R7, [R17+0xc] ;  /* 0x00000c0011077984 */ /* 0x0002a80000000800 */
[----:B------:R-:W-:Y:S04]  /*0fb0*/  LDS R8, [R25+0x1000] ;  /* 0x0010000019087984 */ /* 0x000fe80000000800 */
[----:B------:R-:W-:Y:S04]  /*0fc0*/  LDS R9, [R25+0x1004] ;  /* 0x0010040019097984 */ /* 0x000fe80000000800 */
[----:B------:R-:W-:Y:S04]  /*0fd0*/  LDS R10, [R25+0x1008] ;  /* 0x00100800190a7984 */ /* 0x000fe80000000800 */
[----:B------:R-:W3:Y:S04]  /*0fe0*/  LDS R11, [R25+0x100c] ;  /* 0x00100c00190b7984 */ /* 0x000ee80000000800 */
[----:B------:R-:W-:Y:S04]  /*0ff0*/  LDS R12, [R27+0x2000] ;  /* 0x002000001b0c7984 */ /* 0x000fe80000000800 */
[----:B------:R-:W-:Y:S04]  /*1000*/  LDS R13, [R27+0x2004] ;  /* 0x002004001b0d7984 */ /* 0x000fe80000000800 */
[----:B------:R-:W-:Y:S04]  /*1010*/  LDS R14, [R27+0x2008] ;  /* 0x002008001b0e7984 */ /* 0x000fe80000000800 */
[----:B------:R4:W5:Y:S01]  /*1020*/  LDS R15, [R27+0x200c] ;  /* 0x00200c001b0f7984 */ /* 0x0009620000000800 */
[----:B------:R-:W-:Y:S01]  /*1030*/  IMAD.HI R24, R20, 0x66666667, RZ ;  /* 0x6666666714187827 */ /* 0x000fe200078e02ff */
[----:B-1----:R-:W-:-:S02]  /*1040*/  LOP3.LUT R17, R2, 0x30, R3, 0xfe, !PT ;  /* 0x0000003002117812 */ /* 0x002fc400078efe03 */
[----:B------:R-:W1:Y:S01]  /*1050*/  LDC.64 R2, c[0x0][0x238] ;  /* 0x00008e00ff027b82 */ /* 0x000e620000000a00 */
[----:B------:R-:W-:Y:S02]  /*1060*/  LEA.HI.SX32 R22, R22, R23, 0x19 ;  /* 0x0000001716167211 */ /* 0x000fe400078fcaff */
[----:B------:R-:W-:Y:S02]  /*1070*/  SHF.R.U32.HI R26, RZ, 0x1f, R21 ;  /* 0x0000001fff1a7819 */ /* 0x000fe40000011615 */
[----:B------:R-:W-:Y:S02]  /*1080*/  SHF.R.U32.HI R23, RZ, 0x1f, R24 ;  /* 0x0000001fff177819 */ /* 0x000fe40000011618 */
[----:B------:R-:W-:Y:S02]  /*1090*/  ISETP.GE.AND P0, PT, R0, 0x40, PT ;  /* 0x000000400000780c */ /* 0x000fe40003f06270 */
[----:B------:R-:W-:Y:S02]  /*10a0*/  LEA.HI.SX32 R21, R21, R26, 0x19 ;  /* 0x0000001a15157211 */ /* 0x000fe400078fcaff */
[----:B------:R-:W-:-:S02]  /*10b0*/  LEA.HI.SX32 R23, R24, R23, 0x19 ;  /* 0x0000001718177211 */ /* 0x000fc400078fcaff */
[----:B------:R-:W-:Y:S01]  /*10c0*/  ISETP.LT.AND P1, PT, R19, 0x500, !P0 ;  /* 0x000005001300780c */ /* 0x000fe20004721270 */
[----:B------:R-:W-:Y:S02]  /*10d0*/  IMAD R19, R22, -0x140, R19 ;  /* 0xfffffec016137824 */ /* 0x000fe400078e0213 */
[----:B----4-:R-:W-:Y:S02]  /*10e0*/  IMAD R27, R21, -0x140, R18 ;  /* 0xfffffec0151b7824 */ /* 0x010fe400078e0212 */
[----:B------:R-:W-:Y:S01]  /*10f0*/  IMAD R25, R23, -0x140, R20 ;  /* 0xfffffec017197824 */ /* 0x000fe200078e0214 */
[----:B------:R-:W-:Y:S01]  /*1100*/  ISETP.LT.AND P3, PT, R18, 0x500, !P0 ;  /* 0x000005001200780c */ /* 0x000fe20004761270 */
[--C-:B------:R-:W-:Y:S01]  /*1110*/  IMAD R19, R19, 0x40, R0.reuse ;  /* 0x0000004013137824 */ /* 0x100fe200078e0200 */
[----:B------:R-:W-:Y:S01]  /*1120*/  ISETP.LT.AND P2, PT, R20, 0x500, !P0 ;  /* 0x000005001400780c */ /* 0x000fe20004741270 */
[--C-:B------:R-:W-:Y:S01]  /*1130*/  IMAD R18, R27, 0x40, R0.reuse ;  /* 0x000000401b127824 */ /* 0x100fe200078e0200 */
[----:B------:R-:W-:Y:S01]  /*1140*/  LOP3.LUT R24, R16, 0xc00, RZ, 0xfc, !PT ;  /* 0x00000c0010187812 */ /* 0x000fe200078efcff */
[----:B------:R-:W-:Y:S01]  /*1150*/  IMAD R20, R25, 0x40, R0 ;  /* 0x0000004019147824 */ /* 0x000fe200078e0200 */
[----:B------:R-:W-:Y:S01]  /*1160*/  ISETP.LT.AND P0, PT, R17, 0x500, !P0 ;  /* 0x000005001100780c */ /* 0x000fe20004701270 */
[----:B------:R-:W-:Y:S01]  /*1170*/  IMAD R25, R22, 0x14000, R19 ;  /* 0x0001400016197824 */ /* 0x000fe200078e0213 */
[----:B------:R-:W-:Y:S01]  /*1180*/  SHF.R.U32.HI R24, RZ, 0x4, R24 ;  /* 0x00000004ff187819 */ /* 0x000fe20000011618 */
[----:B------:R-:W-:-:S02]  /*1190*/  IMAD R19, R21, 0x14000, R18 ;  /* 0x0001400015137824 */ /* 0x000fc400078e0212 */
[----:B------:R-:W-:Y:S01]  /*11a0*/  IMAD R21, R23, 0x14000, R20 ;  /* 0x0001400017157824 */ /* 0x000fe200078e0214 */
[----:B------:R-:W-:Y:S01]  /*11b0*/  LOP3.LUT R24, R24, 0xfc, RZ, 0xc0, !PT ;  /* 0x000000fc18187812 */ /* 0x000fe200078ec0ff */
[----:B-1----:R-:W-:-:S04]  /*11c0*/  IMAD.WIDE R18, R19, 0x4, R2 ;  /* 0x0000000413127825 */ /* 0x002fc800078e0202 */
[----:B------:R-:W-:Y:S01]  /*11d0*/  IMAD.WIDE R20, R21, 0x4, R2 ;  /* 0x0000000415147825 */ /* 0x000fe200078e0202 */
[----:B------:R-:W-:-:S03]  /*11e0*/  IADD3 R27, R24, UR4, RZ ;  /* 0x00000004181b7c10 */ /* 0x000fc6000fffe0ff */
[----:B------:R-:W-:Y:S01]  /*11f0*/  IMAD.WIDE R22, R25, 0x4, R2 ;  /* 0x0000000419167825 */ /* 0x000fe200078e0202 */
[----:B--2---:R1:W-:Y:S04]  /*1200*/  @P3 STG.E.128 desc[UR6][R18.64], R4 ;  /* 0x0000000412003986 */ /* 0x0043e8000c101d06 */
[----:B---3--:R1:W-:Y:S01]  /*1210*/  @P2 STG.E.128 desc[UR6][R20.64], R8 ;  /* 0x0000000814002986 */ /* 0x0083e2000c101d06 */
[----:B------:R-:W-:-:S03]  /*1220*/  IMAD R27, R16, 0x4, R27 ;  /* 0x00000004101b7824 */ /* 0x000fc600078e021b */
[----:B-----5:R1:W-:Y:S01]  /*1230*/  @P1 STG.E.128 desc[UR6][R22.64], R12 ;  /* 0x0000000c16001986 */ /* 0x0203e2000c101d06 */
[----:B------:R-:W-:Y:S05]  /*1240*/  @!P0 EXIT ;  /* 0x000000000000894d */ /* 0x000fea0003800000 */
[----:B-1----:R-:W-:Y:S01]  /*1250*/  LDS R4, [R27+0x3000] ;  /* 0x003000001b047984 */ /* 0x002fe20000000800 */
[----:B------:R-:W-:-:S03]  /*1260*/  IMAD.HI R8, R17, 0x66666667, RZ ;  /* 0x6666666711087827 */ /* 0x000fc600078e02ff */
[----:B------:R-:W-:Y:S02]  /*1270*/  LDS R5, [R27+0x3004] ;  /* 0x003004001b057984 */ /* 0x000fe40000000800 */
[----:B------:R-:W-:Y:S02]  /*1280*/  SHF.R.U32.HI R9, RZ, 0x1f, R8 ;  /* 0x0000001fff097819 */ /* 0x000fe40000011608 */
[----:B------:R-:W-:Y:S02]  /*1290*/  LDS R6, [R27+0x3008] ;  /* 0x003008001b067984 */ /* 0x000fe40000000800 */
[----:B------:R-:W-:Y:S02]  /*12a0*/  LEA.HI.SX32 R8, R8, R9, 0x19 ;  /* 0x0000000908087211 */ /* 0x000fe400078fcaff */
[----:B------:R-:W0:Y:S03]  /*12b0*/  LDS R7, [R27+0x300c] ;  /* 0x00300c001b077984 */ /* 0x000e260000000800 */
[----:B------:R-:W-:-:S04]  /*12c0*/  IMAD R17, R8, -0x140, R17 ;  /* 0xfffffec008117824 */ /* 0x000fc800078e0211 */
[----:B------:R-:W-:-:S04]  /*12d0*/  IMAD R17, R17, 0x40, R0 ;  /* 0x0000004011117824 */ /* 0x000fc800078e0200 */
[----:B------:R-:W-:-:S04]  /*12e0*/  IMAD R17, R8, 0x14000, R17 ;  /* 0x0001400008117824 */ /* 0x000fc800078e0211 */
[----:B------:R-:W-:-:S05]  /*12f0*/  IMAD.WIDE R2, R17, 0x4, R2 ;  /* 0x0000000411027825 */ /* 0x000fca00078e0202 */
[----:B0-----:R-:W-:Y:S01]  /*1300*/  STG.E.128 desc[UR6][R2.64], R4 ;  /* 0x0000000402007986 */ /* 0x001fe2000c101d06 */
[----:B------:R-:W-:Y:S05]  /*1310*/  EXIT ;  /* 0x000000000000794d */ /* 0x000fea0003800000 */
.L_x_0:
[----:B------:R-:W-:-:S00]  /*1320*/  BRA `(.L_x_0) ;  /* 0xfffffffc00fc7947 */ /* 0x000fc0000383ffff */
[----:B------:R-:W-:-:S00]  /*1330*/  NOP ;  /* 0x0000000000007918 */ /* 0x000fc00000000000 */
        /* <DEDUP_REMOVED lines=12> */
.L_x_1:


//--------------------- .nv.global.init           --------------------------
	.section	.nv.global.init,"aw",@progbits
.nv.global.init:
	.type		_$_str,@object
	.size		_$_str,(_$_str_$_2 - _$_str)
_$_str:
        /*0000*/ 	.byte	0x5f, 0x5f, 0x43, 0x55, 0x44, 0x41, 0x5f, 0x46, 0x54, 0x5a, 0x00
	.type		_$_str_$_2,@object
	.size		_$_str_$_2,(.L_1 - _$_str_$_2)
_$_str_$_2:
        /*000b*/ 	.byte	0x5f, 0x5f, 0x43, 0x55, 0x44, 0x41, 0x5f, 0x50, 0x52, 0x45, 0x43, 0x5f, 0x53, 0x51, 0x52, 0x54
        /*001b*/ 	.byte	0x00
.L_1:


//--------------------- .nv.shared.triton_poi_fused__native_batch_norm_legit_no_training_relu_42 --------------------------
	.section	.nv.shared.triton_poi_fused__native_batch_norm_legit_no_training_relu_42,"aw",@nobits
	.sectionflags	@""
	.align	16
	.zero		1024


//--------------------- .nv.constant0.triton_poi_fused__native_batch_norm_legit_no_training_relu_42 --------------------------
	.section	.nv.constant0.triton_poi_fused__native_batch_norm_legit_no_training_relu_42,"a",@progbits
	.sectionflags	@""
	.align	4
.nv.constant0.triton_poi_fused__native_batch_norm_legit_no_training_relu_42:
	.zero		584
